//
// Generated by NVIDIA NVVM Compiler
//
// Compiler Build ID: CL-36424714
// Cuda compilation tools, release 13.0, V13.0.88
// Based on NVVM 20.0.0
//

.version 9.0
.target sm_100
.address_size 64

	// .globl	_Z12inversionGPUPhS_i

.visible .entry _Z12inversionGPUPhS_i(
	.param .u64 .ptr .align 1 _Z12inversionGPUPhS_i_param_0,
	.param .u64 .ptr .align 1 _Z12inversionGPUPhS_i_param_1,
	.param .u32 _Z12inversionGPUPhS_i_param_2
)
{
	.reg .pred 	%p<3>;
	.reg .b16 	%rs<3>;
	.reg .b32 	%r<11>;
	.reg .b64 	%rd<8>;

	ld.param.u64 	%rd3, [_Z12inversionGPUPhS_i_param_0];
	ld.param.u64 	%rd4, [_Z12inversionGPUPhS_i_param_1];
	ld.param.u32 	%r6, [_Z12inversionGPUPhS_i_param_2];
	mov.u32 	%r7, %ctaid.x;
	mov.u32 	%r1, %ntid.x;
	mov.u32 	%r8, %tid.x;
	mad.lo.s32 	%r10, %r7, %r1, %r8;
	setp.ge.s32 	%p1, %r10, %r6;
	@%p1 bra 	$L__BB0_3;
	mov.u32 	%r9, %nctaid.x;
	mul.lo.s32 	%r3, %r1, %r9;
	cvta.to.global.u64 	%rd1, %rd3;
	cvta.to.global.u64 	%rd2, %rd4;
$L__BB0_2:
	cvt.s64.s32 	%rd5, %r10;
	add.s64 	%rd6, %rd1, %rd5;
	ld.global.u8 	%rs1, [%rd6];
	not.b16 	%rs2, %rs1;
	add.s64 	%rd7, %rd2, %rd5;
	st.global.u8 	[%rd7], %rs2;
	add.s32 	%r10, %r10, %r3;
	setp.lt.s32 	%p2, %r10, %r6;
	@%p2 bra 	$L__BB0_2;
$L__BB0_3:
	ret;

}
	// .globl	_Z33REDfilterGPU_WithThreadDivergencePhS_i
.visible .entry _Z33REDfilterGPU_WithThreadDivergencePhS_i(
	.param .u64 .ptr .align 1 _Z33REDfilterGPU_WithThreadDivergencePhS_i_param_0,
	.param .u64 .ptr .align 1 _Z33REDfilterGPU_WithThreadDivergencePhS_i_param_1,
	.param .u32 _Z33REDfilterGPU_WithThreadDivergencePhS_i_param_2
)
{
	.reg .pred 	%p<3>;
	.reg .b16 	%rs<8>;
	.reg .b32 	%r<8>;
	.reg .b64 	%rd<11>;
	.reg .b64 	%fd<11>;

	ld.param.u64 	%rd3, [_Z33REDfilterGPU_WithThreadDivergencePhS_i_param_0];
	ld.param.u64 	%rd4, [_Z33REDfilterGPU_WithThreadDivergencePhS_i_param_1];
	ld.param.u32 	%r2, [_Z33REDfilterGPU_WithThreadDivergencePhS_i_param_2];
	cvta.to.global.u64 	%rd1, %rd4;
	cvta.to.global.u64 	%rd2, %rd3;
	mov.u32 	%r3, %ctaid.x;
	mov.u32 	%r4, %ntid.x;
	mov.u32 	%r5, %tid.x;
	mad.lo.s32 	%r1, %r3, %r4, %r5;
	setp.ge.s32 	%p1, %r1, %r2;
	@%p1 bra 	$L__BB1_4;
	mad.lo.s32 	%r6, %r1, -1431655765, 715827882;
	setp.lt.u32 	%p2, %r6, 1431655765;
	@%p2 bra 	$L__BB1_3;
	cvt.s64.s32 	%rd5, %r1;
	add.s64 	%rd6, %rd2, %rd5;
	ld.global.u8 	%rs1, [%rd6];
	not.b16 	%rs2, %rs1;
	add.s64 	%rd7, %rd1, %rd5;
	st.global.u8 	[%rd7], %rs2;
	bra.uni 	$L__BB1_4;
$L__BB1_3:
	cvt.s64.s32 	%rd8, %r1;
	add.s64 	%rd9, %rd2, %rd8;
	ld.global.u8 	%rs3, [%rd9+-2];
	cvt.rn.f64.u16 	%fd1, %rs3;
	ld.global.u8 	%rs4, [%rd9+-1];
	cvt.rn.f64.u16 	%fd2, %rs4;
	mul.f64 	%fd3, %fd2, 0d3FD0000000000000;
	fma.rn.f64 	%fd4, %fd1, 0d3FB999999999999A, %fd3;
	ld.global.u8 	%rs5, [%rd9];
	cvt.rn.f64.u16 	%fd5, %rs5;
	fma.rn.f64 	%fd6, %fd5, 0d3FE0000000000000, %fd4;
	ld.global.u8 	%rs6, [%rd9+1];
	cvt.rn.f64.u16 	%fd7, %rs6;
	fma.rn.f64 	%fd8, %fd7, 0d3FD0000000000000, %fd6;
	ld.global.u8 	%rs7, [%rd9+2];
	cvt.rn.f64.u16 	%fd9, %rs7;
	fma.rn.f64 	%fd10, %fd9, 0d3FB999999999999A, %fd8;
	cvt.rzi.u32.f64 	%r7, %fd10;
	add.s64 	%rd10, %rd1, %rd8;
	st.global.u8 	[%rd10], %r7;
$L__BB1_4:
	ret;

}
	// .globl	_Z16redChannelFilterPhS_i
.visible .entry _Z16redChannelFilterPhS_i(
	.param .u64 .ptr .align 1 _Z16redChannelFilterPhS_i_param_0,
	.param .u64 .ptr .align 1 _Z16redChannelFilterPhS_i_param_1,
	.param .u32 _Z16redChannelFilterPhS_i_param_2
)
{
	.reg .pred 	%p<5>;
	.reg .b16 	%rs<7>;
	.reg .b32 	%r<13>;
	.reg .b64 	%rd<15>;
	.reg .b64 	%fd<11>;

	ld.param.u64 	%rd3, [_Z16redChannelFilterPhS_i_param_0];
	ld.param.u64 	%rd4, [_Z16redChannelFilterPhS_i_param_1];
	ld.param.u32 	%r3, [_Z16redChannelFilterPhS_i_param_2];
	cvta.to.global.u64 	%rd1, %rd4;
	cvta.to.global.u64 	%rd2, %rd3;
	mov.u32 	%r4, %ctaid.x;
	mov.u32 	%r5, %ntid.x;
	mov.u32 	%r6, %tid.x;
	mad.lo.s32 	%r1, %r4, %r5, %r6;
	mul.hi.s32 	%r7, %r3, 1431655766;
	shr.u32 	%r8, %r7, 31;
	add.s32 	%r2, %r7, %r8;
	setp.ge.s32 	%p1, %r1, %r2;
	@%p1 bra 	$L__BB2_4;
	setp.lt.s32 	%p2, %r1, 2;
	add.s32 	%r9, %r2, -2;
	setp.ge.s32 	%p3, %r1, %r9;
	or.pred  	%p4, %p2, %p3;
	@%p4 bra 	$L__BB2_3;
	add.s32 	%r10, %r1, -2;
	cvt.u64.u32 	%rd8, %r10;
	add.s64 	%rd9, %rd2, %rd8;
	ld.global.u8 	%rs2, [%rd9];
	cvt.rn.f64.u16 	%fd1, %rs2;
	add.s32 	%r11, %r1, -1;
	cvt.u64.u32 	%rd10, %r11;
	add.s64 	%rd11, %rd2, %rd10;
	ld.global.u8 	%rs3, [%rd11];
	cvt.rn.f64.u16 	%fd2, %rs3;
	mul.f64 	%fd3, %fd2, 0d3FD0000000000000;
	fma.rn.f64 	%fd4, %fd1, 0d3FB999999999999A, %fd3;
	cvt.u64.u32 	%rd12, %r1;
	add.s64 	%rd13, %rd2, %rd12;
	ld.global.u8 	%rs4, [%rd13];
	cvt.rn.f64.u16 	%fd5, %rs4;
	fma.rn.f64 	%fd6, %fd5, 0d3FE0000000000000, %fd4;
	ld.global.u8 	%rs5, [%rd13+1];
	cvt.rn.f64.u16 	%fd7, %rs5;
	fma.rn.f64 	%fd8, %fd7, 0d3FD0000000000000, %fd6;
	ld.global.u8 	%rs6, [%rd13+2];
	cvt.rn.f64.u16 	%fd9, %rs6;
	fma.rn.f64 	%fd10, %fd9, 0d3FB999999999999A, %fd8;
	cvt.rzi.u32.f64 	%r12, %fd10;
	add.s64 	%rd14, %rd1, %rd12;
	st.global.u8 	[%rd14], %r12;
	bra.uni 	$L__BB2_4;
$L__BB2_3:
	cvt.s64.s32 	%rd5, %r1;
	add.s64 	%rd6, %rd2, %rd5;
	ld.global.u8 	%rs1, [%rd6];
	add.s64 	%rd7, %rd1, %rd5;
	st.global.u8 	[%rd7], %rs1;
$L__BB2_4:
	ret;

}
	// .globl	_Z20blueChannelInversionPhS_i
.visible .entry _Z20blueChannelInversionPhS_i(
	.param .u64 .ptr .align 1 _Z20blueChannelInversionPhS_i_param_0,
	.param .u64 .ptr .align 1 _Z20blueChannelInversionPhS_i_param_1,
	.param .u32 _Z20blueChannelInversionPhS_i_param_2
)
{
	.reg .pred 	%p<2>;
	.reg .b16 	%rs<3>;
	.reg .b32 	%r<14>;
	.reg .b64 	%rd<8>;

	ld.param.u64 	%rd1, [_Z20blueChannelInversionPhS_i_param_0];
	ld.param.u64 	%rd2, [_Z20blueChannelInversionPhS_i_param_1];
	ld.param.u32 	%r2, [_Z20blueChannelInversionPhS_i_param_2];
	mov.u32 	%r3, %ctaid.x;
	mov.u32 	%r4, %ntid.x;
	mov.u32 	%r5, %tid.x;
	mad.lo.s32 	%r1, %r3, %r4, %r5;
	mul.hi.s32 	%r6, %r2, 1431655766;
	shr.u32 	%r7, %r6, 31;
	add.s32 	%r8, %r6, %r7;
	setp.ge.s32 	%p1, %r1, %r8;
	@%p1 bra 	$L__BB3_2;
	cvta.to.global.u64 	%rd3, %rd1;
	cvta.to.global.u64 	%rd4, %rd2;
	shl.b32 	%r9, %r2, 1;
	mul.hi.s32 	%r10, %r9, 1431655766;
	shr.u32 	%r11, %r10, 31;
	add.s32 	%r12, %r10, %r11;
	add.s32 	%r13, %r12, %r1;
	cvt.s64.s32 	%rd5, %r13;
	add.s64 	%rd6, %rd3, %rd5;
	ld.global.u8 	%rs1, [%rd6];
	not.b16 	%rs2, %rs1;
	add.s64 	%rd7, %rd4, %rd5;
	st.global.u8 	[%rd7], %rs2;
$L__BB3_2:
	ret;

}
	// .globl	_Z21greenChannelInversionPhS_i
.visible .entry _Z21greenChannelInversionPhS_i(
	.param .u64 .ptr .align 1 _Z21greenChannelInversionPhS_i_param_0,
	.param .u64 .ptr .align 1 _Z21greenChannelInversionPhS_i_param_1,
	.param .u32 _Z21greenChannelInversionPhS_i_param_2
)
{
	.reg .pred 	%p<2>;
	.reg .b16 	%rs<3>;
	.reg .b32 	%r<10>;
	.reg .b64 	%rd<8>;

	ld.param.u64 	%rd1, [_Z21greenChannelInversionPhS_i_param_0];
	ld.param.u64 	%rd2, [_Z21greenChannelInversionPhS_i_param_1];
	ld.param.u32 	%r3, [_Z21greenChannelInversionPhS_i_param_2];
	mov.u32 	%r4, %ctaid.x;
	mov.u32 	%r5, %ntid.x;
	mov.u32 	%r6, %tid.x;
	mad.lo.s32 	%r1, %r4, %r5, %r6;
	mul.hi.s32 	%r7, %r3, 1431655766;
	shr.u32 	%r8, %r7, 31;
	add.s32 	%r2, %r7, %r8;
	setp.ge.s32 	%p1, %r1, %r2;
	@%p1 bra 	$L__BB4_2;
	cvta.to.global.u64 	%rd3, %rd1;
	cvta.to.global.u64 	%rd4, %rd2;
	add.s32 	%r9, %r2, %r1;
	cvt.s64.s32 	%rd5, %r9;
	add.s64 	%rd6, %rd3, %rd5;
	ld.global.u8 	%rs1, [%rd6];
	not.b16 	%rs2, %rs1;
	add.s64 	%rd7, %rd4, %rd5;
	st.global.u8 	[%rd7], %rs2;
$L__BB4_2:
	ret;

}


// ===== COMPILED SASS (sm_100) =====

	.target	sm_100

	.elftype	@"ET_EXEC"


//--------------------- .note.nv.tkinfo           --------------------------
	.section	.note.nv.tkinfo,"",@"SHT_NOTE"
	.sectionflags	@"SHF_NOTE_NV_TKINFO"
	.tkinfo
        /*0018*/ 	.word	0x00000002
        /*0030*/ 	.string	""
        /*0030*/ 	.string	"ptxas"
        /*0030*/ 	.string	"Cuda compilation tools, release 13.0, V13.0.88"
        /*0030*/ 	.string	"Build cuda_13.0.r13.0/compiler.36424714_0"
        /*0030*/ 	.string	"-arch sm_100 -m 64 "



//--------------------- .note.nv.cuinfo           --------------------------
	.section	.note.nv.cuinfo,"",@"SHT_NOTE"
	.sectionflags	@"SHF_NOTE_NV_CUINFO"
        /*0018*/ 	.short	0x0002
        /*001a*/ 	.short	0x0064
        /*001c*/ 	.short	0x0082
	.zero		2


//--------------------- .nv.info                  --------------------------
	.section	.nv.info,"",@"SHT_CUDA_INFO"
	.align	4


	//----- nvinfo : EIATTR_REGCOUNT
	.align		4
        /*0000*/ 	.byte	0x04, 0x2f
        /*0002*/ 	.short	(.L_1 - .L_0)
	.align		4
.L_0:
        /*0004*/ 	.word	index@(_Z12inversionGPUPhS_i)
        /*0008*/ 	.word	0x0000000c


	//----- nvinfo : EIATTR_FRAME_SIZE
	.align		4
.L_1:
        /*000c*/ 	.byte	0x04, 0x11
        /*000e*/ 	.short	(.L_3 - .L_2)
	.align		4
.L_2:
        /*0010*/ 	.word	index@(_Z12inversionGPUPhS_i)
        /*0014*/ 	.word	0x00000000


	//----- nvinfo : EIATTR_REGCOUNT
	.align		4
.L_3:
        /*0018*/ 	.byte	0x04, 0x2f
        /*001a*/ 	.short	(.L_5 - .L_4)
	.align		4
.L_4:
        /*001c*/ 	.word	index@(_Z33REDfilterGPU_WithThreadDivergencePhS_i)
        /*0020*/ 	.word	0x00000012


	//----- nvinfo : EIATTR_FRAME_SIZE
	.align		4
.L_5:
        /*0024*/ 	.byte	0x04, 0x11
        /*0026*/ 	.short	(.L_7 - .L_6)
	.align		4
.L_6:
        /*0028*/ 	.word	index@(_Z33REDfilterGPU_WithThreadDivergencePhS_i)
        /*002c*/ 	.word	0x00000000


	//----- nvinfo : EIATTR_REGCOUNT
	.align		4
.L_7:
        /*0030*/ 	.byte	0x04, 0x2f
        /*0032*/ 	.short	(.L_9 - .L_8)
	.align		4
.L_8:
        /*0034*/ 	.word	index@(_Z16redChannelFilterPhS_i)
        /*0038*/ 	.word	0x00000012


	//----- nvinfo : EIATTR_FRAME_SIZE
	.align		4
.L_9:
        /*003c*/ 	.byte	0x04, 0x11
        /*003e*/ 	.short	(.L_11 - .L_10)
	.align		4
.L_10:
        /*0040*/ 	.word	index@(_Z16redChannelFilterPhS_i)
        /*0044*/ 	.word	0x00000000


	//----- nvinfo : EIATTR_REGCOUNT
	.align		4
.L_11:
        /*0048*/ 	.byte	0x04, 0x2f
        /*004a*/ 	.short	(.L_13 - .L_12)
	.align		4
.L_12:
        /*004c*/ 	.word	index@(_Z20blueChannelInversionPhS_i)
        /*0050*/ 	.word	0x0000000a


	//----- nvinfo : EIATTR_FRAME_SIZE
	.align		4
.L_13:
        /*0054*/ 	.byte	0x04, 0x11
        /*0056*/ 	.short	(.L_15 - .L_14)
	.align		4
.L_14:
        /*0058*/ 	.word	index@(_Z20blueChannelInversionPhS_i)
        /*005c*/ 	.word	0x00000000


	//----- nvinfo : EIATTR_REGCOUNT
	.align		4
.L_15:
        /*0060*/ 	.byte	0x04, 0x2f
        /*0062*/ 	.short	(.L_17 - .L_16)
	.align		4
.L_16:
        /*0064*/ 	.word	index@(_Z21greenChannelInversionPhS_i)
        /*0068*/ 	.word	0x0000000a


	//----- nvinfo : EIATTR_FRAME_SIZE
	.align		4
.L_17:
        /*006c*/ 	.byte	0x04, 0x11
        /*006e*/ 	.short	(.L_19 - .L_18)
	.align		4
.L_18:
        /*0070*/ 	.word	index@(_Z21greenChannelInversionPhS_i)
        /*0074*/ 	.word	0x00000000


	//----- nvinfo : EIATTR_MIN_STACK_SIZE
	.align		4
.L_19:
        /*0078*/ 	.byte	0x04, 0x12
        /*007a*/ 	.short	(.L_21 - .L_20)
	.align		4
.L_20:
        /*007c*/ 	.word	index@(_Z21greenChannelInversionPhS_i)
        /*0080*/ 	.word	0x00000000


	//----- nvinfo : EIATTR_MIN_STACK_SIZE
	.align		4
.L_21:
        /*0084*/ 	.byte	0x04, 0x12
        /*0086*/ 	.short	(.L_23 - .L_22)
	.align		4
.L_22:
        /*0088*/ 	.word	index@(_Z20blueChannelInversionPhS_i)
        /*008c*/ 	.word	0x00000000


	//----- nvinfo : EIATTR_MIN_STACK_SIZE
	.align		4
.L_23:
        /*0090*/ 	.byte	0x04, 0x12
        /*0092*/ 	.short	(.L_25 - .L_24)
	.align		4
.L_24:
        /*0094*/ 	.word	index@(_Z16redChannelFilterPhS_i)
        /*0098*/ 	.word	0x00000000


	//----- nvinfo : EIATTR_MIN_STACK_SIZE
	.align		4
.L_25:
        /*009c*/ 	.byte	0x04, 0x12
        /*009e*/ 	.short	(.L_27 - .L_26)
	.align		4
.L_26:
        /*00a0*/ 	.word	index@(_Z33REDfilterGPU_WithThreadDivergencePhS_i)
        /*00a4*/ 	.word	0x00000000


	//----- nvinfo : EIATTR_MIN_STACK_SIZE
	.align		4
.L_27:
        /*00a8*/ 	.byte	0x04, 0x12
        /*00aa*/ 	.short	(.L_29 - .L_28)
	.align		4
.L_28:
        /*00ac*/ 	.word	index@(_Z12inversionGPUPhS_i)
        /*00b0*/ 	.word	0x00000000
.L_29:


//--------------------- .nv.compat                --------------------------
	.section	.nv.compat,"",@"SHT_CUDA_COMPAT_INFO"
	.align	4
        /*0000*/ 	.byte	0x02, 0x09, 0x00, 0x00, 0x02, 0x02, 0x01, 0x00, 0x02, 0x05, 0x05, 0x00, 0x03, 0x07, 0x01, 0x01
        /*0010*/ 	.byte	0x02, 0x03, 0x00, 0x00, 0x02, 0x06, 0x01, 0x00, 0x04, 0x0b, 0x08, 0x00, 0x01, 0x00, 0x00, 0x00
        /*0020*/ 	.byte	0x00, 0x00, 0x00, 0x00


//--------------------- .nv.info._Z21greenChannelInversionPhS_i --------------------------
	.section	.nv.info._Z21greenChannelInversionPhS_i,"",@"SHT_CUDA_INFO"
	.sectionflags	@""
	.align	4


	//----- nvinfo : EIATTR_CUDA_API_VERSION
	.align		4
        /*0000*/ 	.byte	0x04, 0x37
        /*0002*/ 	.short	(.L_31 - .L_30)
.L_30:
        /*0004*/ 	.word	0x00000082


	//----- nvinfo : EIATTR_KPARAM_INFO
	.align		4
.L_31:
        /*0008*/ 	.byte	0x04, 0x17
        /*000a*/ 	.short	(.L_33 - .L_32)
.L_32:
        /*000c*/ 	.word	0x00000000
        /*0010*/ 	.short	0x0002
        /*0012*/ 	.short	0x0010
        /*0014*/ 	.byte	0x00, 0xf0, 0x11, 0x00


	//----- nvinfo : EIATTR_KPARAM_INFO
	.align		4
.L_33:
        /*0018*/ 	.byte	0x04, 0x17
        /*001a*/ 	.short	(.L_35 - .L_34)
.L_34:
        /*001c*/ 	.word	0x00000000
        /*0020*/ 	.short	0x0001
        /*0022*/ 	.short	0x0008
        /*0024*/ 	.byte	0x00, 0xf5, 0x21, 0x00


	//----- nvinfo : EIATTR_KPARAM_INFO
	.align		4
.L_35:
        /*0028*/ 	.byte	0x04, 0x17
        /*002a*/ 	.short	(.L_37 - .L_36)
.L_36:
        /*002c*/ 	.word	0x00000000
        /*0030*/ 	.short	0x0000
        /*0032*/ 	.short	0x0000
        /*0034*/ 	.byte	0x00, 0xf5, 0x21, 0x00


	//----- nvinfo : EIATTR_SPARSE_MMA_MASK
	.align		4
.L_37:
        /*0038*/ 	.byte	0x03, 0x50
        /*003a*/ 	.short	0x0000


	//----- nvinfo : EIATTR_MAXREG_COUNT
	.align		4
        /*003c*/ 	.byte	0x03, 0x1b
        /*003e*/ 	.short	0x00ff


	//----- nvinfo : EIATTR_MERCURY_ISA_VERSION
	.align		4
        /*0040*/ 	.byte	0x03, 0x5f
        /*0042*/ 	.short	0x0101


	//----- nvinfo : EIATTR_VRC_CTA_INIT_COUNT
	.align		4
        /*0044*/ 	.byte	0x02, 0x4a
	.zero		1
	.zero		1


	//----- nvinfo : EIATTR_EXIT_INSTR_OFFSETS
	.align		4
        /*0048*/ 	.byte	0x04, 0x1c
        /*004a*/ 	.short	(.L_39 - .L_38)


	//   ....[0]....
.L_38:
        /*004c*/ 	.word	0x00000090


	//   ....[1]....
        /*0050*/ 	.word	0x00000150


	//----- nvinfo : EIATTR_CBANK_PARAM_SIZE
	.align		4
.L_39:
        /*0054*/ 	.byte	0x03, 0x19
        /*0056*/ 	.short	0x0014


	//----- nvinfo : EIATTR_PARAM_CBANK
	.align		4
        /*0058*/ 	.byte	0x04, 0x0a
        /*005a*/ 	.short	(.L_41 - .L_40)
	.align		4
.L_40:
        /*005c*/ 	.word	index@(.nv.constant0._Z21greenChannelInversionPhS_i)
        /*0060*/ 	.short	0x0380
        /*0062*/ 	.short	0x0014


	//----- nvinfo : EIATTR_SW_WAR
	.align		4
.L_41:
        /*0064*/ 	.byte	0x04, 0x36
        /*0066*/ 	.short	(.L_43 - .L_42)
.L_42:
        /*0068*/ 	.word	0x00000008
.L_43:


//--------------------- .nv.info._Z20blueChannelInversionPhS_i --------------------------
	.section	.nv.info._Z20blueChannelInversionPhS_i,"",@"SHT_CUDA_INFO"
	.sectionflags	@""
	.align	4


	//----- nvinfo : EIATTR_CUDA_API_VERSION
	.align		4
        /*0000*/ 	.byte	0x04, 0x37
        /*0002*/ 	.short	(.L_45 - .L_44)
.L_44:
        /*0004*/ 	.word	0x00000082


	//----- nvinfo : EIATTR_KPARAM_INFO
	.align		4
.L_45:
        /*0008*/ 	.byte	0x04, 0x17
        /*000a*/ 	.short	(.L_47 - .L_46)
.L_46:
        /*000c*/ 	.word	0x00000000
        /*0010*/ 	.short	0x0002
        /*0012*/ 	.short	0x0010
        /*0014*/ 	.byte	0x00, 0xf0, 0x11, 0x00


	//----- nvinfo : EIATTR_KPARAM_INFO
	.align		4
.L_47:
        /*0018*/ 	.byte	0x04, 0x17
        /*001a*/ 	.short	(.L_49 - .L_48)
.L_48:
        /*001c*/ 	.word	0x00000000
        /*0020*/ 	.short	0x0001
        /*0022*/ 	.short	0x0008
        /*0024*/ 	.byte	0x00, 0xf5, 0x21, 0x00


	//----- nvinfo : EIATTR_KPARAM_INFO
	.align		4
.L_49:
        /*0028*/ 	.byte	0x04, 0x17
        /*002a*/ 	.short	(.L_51 - .L_50)
.L_50:
        /*002c*/ 	.word	0x00000000
        /*0030*/ 	.short	0x0000
        /*0032*/ 	.short	0x0000
        /*0034*/ 	.byte	0x00, 0xf5, 0x21, 0x00


	//----- nvinfo : EIATTR_SPARSE_MMA_MASK
	.align		4
.L_51:
        /*0038*/ 	.byte	0x03, 0x50
        /*003a*/ 	.short	0x0000


	//----- nvinfo : EIATTR_MAXREG_COUNT
	.align		4
        /*003c*/ 	.byte	0x03, 0x1b
        /*003e*/ 	.short	0x00ff


	//----- nvinfo : EIATTR_MERCURY_ISA_VERSION
	.align		4
        /*0040*/ 	.byte	0x03, 0x5f
        /*0042*/ 	.short	0x0101


	//----- nvinfo : EIATTR_VRC_CTA_INIT_COUNT
	.align		4
        /*0044*/ 	.byte	0x02, 0x4a
	.zero		1
	.zero		1


	//----- nvinfo : EIATTR_EXIT_INSTR_OFFSETS
	.align		4
        /*0048*/ 	.byte	0x04, 0x1c
        /*004a*/ 	.short	(.L_53 - .L_52)


	//   ....[0]....
.L_52:
        /*004c*/ 	.word	0x00000090


	//   ....[1]....
        /*0050*/ 	.word	0x00000180


	//----- nvinfo : EIATTR_CBANK_PARAM_SIZE
	.align		4
.L_53:
        /*0054*/ 	.byte	0x03, 0x19
        /*0056*/ 	.short	0x0014


	//----- nvinfo : EIATTR_PARAM_CBANK
	.align		4
        /*0058*/ 	.byte	0x04, 0x0a
        /*005a*/ 	.short	(.L_55 - .L_54)
	.align		4
.L_54:
        /*005c*/ 	.word	index@(.nv.constant0._Z20blueChannelInversionPhS_i)
        /*0060*/ 	.short	0x0380
        /*0062*/ 	.short	0x0014


	//----- nvinfo : EIATTR_SW_WAR
	.align		4
.L_55:
        /*0064*/ 	.byte	0x04, 0x36
        /*0066*/ 	.short	(.L_57 - .L_56)
.L_56:
        /*0068*/ 	.word	0x00000008
.L_57:


//--------------------- .nv.info._Z16redChannelFilterPhS_i --------------------------
	.section	.nv.info._Z16redChannelFilterPhS_i,"",@"SHT_CUDA_INFO"
	.sectionflags	@""
	.align	4


	//----- nvinfo : EIATTR_CUDA_API_VERSION
	.align		4
        /*0000*/ 	.byte	0x04, 0x37
        /*0002*/ 	.short	(.L_59 - .L_58)
.L_58:
        /*0004*/ 	.word	0x00000082


	//----- nvinfo : EIATTR_KPARAM_INFO
	.align		4
.L_59:
        /*0008*/ 	.byte	0x04, 0x17
        /*000a*/ 	.short	(.L_61 - .L_60)
.L_60:
        /*000c*/ 	.word	0x00000000
        /*0010*/ 	.short	0x0002
        /*0012*/ 	.short	0x0010
        /*0014*/ 	.byte	0x00, 0xf0, 0x11, 0x00


	//----- nvinfo : EIATTR_KPARAM_INFO
	.align		4
.L_61:
        /*0018*/ 	.byte	0x04, 0x17
        /*001a*/ 	.short	(.L_63 - .L_62)
.L_62:
        /*001c*/ 	.word	0x00000000
        /*0020*/ 	.short	0x0001
        /*0022*/ 	.short	0x0008
        /*0024*/ 	.byte	0x00, 0xf5, 0x21, 0x00


	//----- nvinfo : EIATTR_KPARAM_INFO
	.align		4
.L_63:
        /*0028*/ 	.byte	0x04, 0x17
        /*002a*/ 	.short	(.L_65 - .L_64)
.L_64:
        /*002c*/ 	.word	0x00000000
        /*0030*/ 	.short	0x0000
        /*0032*/ 	.short	0x0000
        /*0034*/ 	.byte	0x00, 0xf5, 0x21, 0x00


	//----- nvinfo : EIATTR_SPARSE_MMA_MASK
	.align		4
.L_65:
        /*0038*/ 	.byte	0x03, 0x50
        /*003a*/ 	.short	0x0000


	//----- nvinfo : EIATTR_MAXREG_COUNT
	.align		4
        /*003c*/ 	.byte	0x03, 0x1b
        /*003e*/ 	.short	0x00ff


	//----- nvinfo : EIATTR_MERCURY_ISA_VERSION
	.align		4
        /*0040*/ 	.byte	0x03, 0x5f
        /*0042*/ 	.short	0x0101


	//----- nvinfo : EIATTR_VRC_CTA_INIT_COUNT
	.align		4
        /*0044*/ 	.byte	0x02, 0x4a
	.zero		1
	.zero		1


	//----- nvinfo : EIATTR_EXIT_INSTR_OFFSETS
	.align		4
        /*0048*/ 	.byte	0x04, 0x1c
        /*004a*/ 	.short	(.L_67 - .L_66)


	//   ....[0]....
.L_66:
        /*004c*/ 	.word	0x00000090


	//   ....[1]....
        /*0050*/ 	.word	0x000002d0


	//   ....[2]....
        /*0054*/ 	.word	0x00000360


	//----- nvinfo : EIATTR_CRS_STACK_SIZE
	.align		4
.L_67:
        /*0058*/ 	.byte	0x04, 0x1e
        /*005a*/ 	.short	(.L_69 - .L_68)
.L_68:
        /*005c*/ 	.word	0x00000000


	//----- nvinfo : EIATTR_CBANK_PARAM_SIZE
	.align		4
.L_69:
        /*0060*/ 	.byte	0x03, 0x19
        /*0062*/ 	.short	0x0014


	//----- nvinfo : EIATTR_PARAM_CBANK
	.align		4
        /*0064*/ 	.byte	0x04, 0x0a
        /*0066*/ 	.short	(.L_71 - .L_70)
	.align		4
.L_70:
        /*0068*/ 	.word	index@(.nv.constant0._Z16redChannelFilterPhS_i)
        /*006c*/ 	.short	0x0380
        /*006e*/ 	.short	0x0014


	//----- nvinfo : EIATTR_SW_WAR
	.align		4
.L_71:
        /*0070*/ 	.byte	0x04, 0x36
        /*0072*/ 	.short	(.L_73 - .L_72)
.L_72:
        /*0074*/ 	.word	0x00000008
.L_73:


//--------------------- .nv.info._Z33REDfilterGPU_WithThreadDivergencePhS_i --------------------------
	.section	.nv.info._Z33REDfilterGPU_WithThreadDivergencePhS_i,"",@"SHT_CUDA_INFO"
	.sectionflags	@""
	.align	4


	//----- nvinfo : EIATTR_CUDA_API_VERSION
	.align		4
        /*0000*/ 	.byte	0x04, 0x37
        /*0002*/ 	.short	(.L_75 - .L_74)
.L_74:
        /*0004*/ 	.word	0x00000082


	//----- nvinfo : EIATTR_KPARAM_INFO
	.align		4
.L_75:
        /*0008*/ 	.byte	0x04, 0x17
        /*000a*/ 	.short	(.L_77 - .L_76)
.L_76:
        /*000c*/ 	.word	0x00000000
        /*0010*/ 	.short	0x0002
        /*0012*/ 	.short	0x0010
        /*0014*/ 	.byte	0x00, 0xf0, 0x11, 0x00


	//----- nvinfo : EIATTR_KPARAM_INFO
	.align		4
.L_77:
        /*0018*/ 	.byte	0x04, 0x17
        /*001a*/ 	.short	(.L_79 - .L_78)
.L_78:
        /*001c*/ 	.word	0x00000000
        /*0020*/ 	.short	0x0001
        /*0022*/ 	.short	0x0008
        /*0024*/ 	.byte	0x00, 0xf5, 0x21, 0x00


	//----- nvinfo : EIATTR_KPARAM_INFO
	.align		4
.L_79:
        /*0028*/ 	.byte	0x04, 0x17
        /*002a*/ 	.short	(.L_81 - .L_80)
.L_80:
        /*002c*/ 	.word	0x00000000
        /*0030*/ 	.short	0x0000
        /*0032*/ 	.short	0x0000
        /*0034*/ 	.byte	0x00, 0xf5, 0x21, 0x00


	//----- nvinfo : EIATTR_SPARSE_MMA_MASK
	.align		4
.L_81:
        /*0038*/ 	.byte	0x03, 0x50
        /*003a*/ 	.short	0x0000


	//----- nvinfo : EIATTR_MAXREG_COUNT
	.align		4
        /*003c*/ 	.byte	0x03, 0x1b
        /*003e*/ 	.short	0x00ff


	//----- nvinfo : EIATTR_MERCURY_ISA_VERSION
	.align		4
        /*0040*/ 	.byte	0x03, 0x5f
        /*0042*/ 	.short	0x0101


	//----- nvinfo : EIATTR_VRC_CTA_INIT_COUNT
	.align		4
        /*0044*/ 	.byte	0x02, 0x4a
	.zero		1
	.zero		1


	//----- nvinfo : EIATTR_EXIT_INSTR_OFFSETS
	.align		4
        /*0048*/ 	.byte	0x04, 0x1c
        /*004a*/ 	.short	(.L_83 - .L_82)


	//   ....[0]....
.L_82:
        /*004c*/ 	.word	0x00000070


	//   ....[1]....
        /*0050*/ 	.word	0x00000160


	//   ....[2]....
        /*0054*/ 	.word	0x00000300


	//----- nvinfo : EIATTR_CRS_STACK_SIZE
	.align		4
.L_83:
        /*0058*/ 	.byte	0x04, 0x1e
        /*005a*/ 	.short	(.L_85 - .L_84)
.L_84:
        /*005c*/ 	.word	0x00000000


	//----- nvinfo : EIATTR_CBANK_PARAM_SIZE
	.align		4
.L_85:
        /*0060*/ 	.byte	0x03, 0x19
        /*0062*/ 	.short	0x0014


	//----- nvinfo : EIATTR_PARAM_CBANK
	.align		4
        /*0064*/ 	.byte	0x04, 0x0a
        /*0066*/ 	.short	(.L_87 - .L_86)
	.align		4
.L_86:
        /*0068*/ 	.word	index@(.nv.constant0._Z33REDfilterGPU_WithThreadDivergencePhS_i)
        /*006c*/ 	.short	0x0380
        /*006e*/ 	.short	0x0014


	//----- nvinfo : EIATTR_SW_WAR
	.align		4
.L_87:
        /*0070*/ 	.byte	0x04, 0x36
        /*0072*/ 	.short	(.L_89 - .L_88)
.L_88:
        /*0074*/ 	.word	0x00000008
.L_89:


//--------------------- .nv.info._Z12inversionGPUPhS_i --------------------------
	.section	.nv.info._Z12inversionGPUPhS_i,"",@"SHT_CUDA_INFO"
	.sectionflags	@""
	.align	4


	//----- nvinfo : EIATTR_CUDA_API_VERSION
	.align		4
        /*0000*/ 	.byte	0x04, 0x37
        /*0002*/ 	.short	(.L_91 - .L_90)
.L_90:
        /*0004*/ 	.word	0x00000082


	//----- nvinfo : EIATTR_KPARAM_INFO
	.align		4
.L_91:
        /*0008*/ 	.byte	0x04, 0x17
        /*000a*/ 	.short	(.L_93 - .L_92)
.L_92:
        /*000c*/ 	.word	0x00000000
        /*0010*/ 	.short	0x0002
        /*0012*/ 	.short	0x0010
        /*0014*/ 	.byte	0x00, 0xf0, 0x11, 0x00


	//----- nvinfo : EIATTR_KPARAM_INFO
	.align		4
.L_93:
        /*0018*/ 	.byte	0x04, 0x17
        /*001a*/ 	.short	(.L_95 - .L_94)
.L_94:
        /*001c*/ 	.word	0x00000000
        /*0020*/ 	.short	0x0001
        /*0022*/ 	.short	0x0008
        /*0024*/ 	.byte	0x00, 0xf5, 0x21, 0x00


	//----- nvinfo : EIATTR_KPARAM_INFO
	.align		4
.L_95:
        /*0028*/ 	.byte	0x04, 0x17
        /*002a*/ 	.short	(.L_97 - .L_96)
.L_96:
        /*002c*/ 	.word	0x00000000
        /*0030*/ 	.short	0x0000
        /*0032*/ 	.short	0x0000
        /*0034*/ 	.byte	0x00, 0xf5, 0x21, 0x00


	//----- nvinfo : EIATTR_SPARSE_MMA_MASK
	.align		4
.L_97:
        /*0038*/ 	.byte	0x03, 0x50
        /*003a*/ 	.short	0x0000


	//----- nvinfo : EIATTR_MAXREG_COUNT
	.align		4
        /*003c*/ 	.byte	0x03, 0x1b
        /*003e*/ 	.short	0x00ff


	//----- nvinfo : EIATTR_MERCURY_ISA_VERSION
	.align		4
        /*0040*/ 	.byte	0x03, 0x5f
        /*0042*/ 	.short	0x0101


	//----- nvinfo : EIATTR_VRC_CTA_INIT_COUNT
	.align		4
        /*0044*/ 	.byte	0x02, 0x4a
	.zero		1
	.zero		1


	//----- nvinfo : EIATTR_EXIT_INSTR_OFFSETS
	.align		4
        /*0048*/ 	.byte	0x04, 0x1c
        /*004a*/ 	.short	(.L_99 - .L_98)


	//   ....[0]....
.L_98:
        /*004c*/ 	.word	0x00000070


	//   ....[1]....
        /*0050*/ 	.word	0x00000170


	//----- nvinfo : EIATTR_CRS_STACK_SIZE
	.align		4
.L_99:
        /*0054*/ 	.byte	0x04, 0x1e
        /*0056*/ 	.short	(.L_101 - .L_100)
.L_100:
        /*0058*/ 	.word	0x00000000


	//----- nvinfo : EIATTR_CBANK_PARAM_SIZE
	.align		4
.L_101:
        /*005c*/ 	.byte	0x03, 0x19
        /*005e*/ 	.short	0x0014


	//----- nvinfo : EIATTR_PARAM_CBANK
	.align		4
        /*0060*/ 	.byte	0x04, 0x0a
        /*0062*/ 	.short	(.L_103 - .L_102)
	.align		4
.L_102:
        /*0064*/ 	.word	index@(.nv.constant0._Z12inversionGPUPhS_i)
        /*0068*/ 	.short	0x0380
        /*006a*/ 	.short	0x0014


	//----- nvinfo : EIATTR_SW_WAR
	.align		4
.L_103:
        /*006c*/ 	.byte	0x04, 0x36
        /*006e*/ 	.short	(.L_105 - .L_104)
.L_104:
        /*0070*/ 	.word	0x00000008
.L_105:


//--------------------- .nv.callgraph             --------------------------
	.section	.nv.callgraph,"",@"SHT_CUDA_CALLGRAPH"
	.align	4
	.sectionentsize	8
	.align		4
        /*0000*/ 	.word	0x00000000
	.align		4
        /*0004*/ 	.word	0xffffffff
	.align		4
        /*0008*/ 	.word	0x00000000
	.align		4
        /*000c*/ 	.word	0xfffffffe
	.align		4
        /*0010*/ 	.word	0x00000000
	.align		4
        /*0014*/ 	.word	0xfffffffd
	.align		4
        /*0018*/ 	.word	0x00000000
	.align		4
        /*001c*/ 	.word	0xfffffffc


//--------------------- .text._Z21greenChannelInversionPhS_i --------------------------
	.section	.text._Z21greenChannelInversionPhS_i,"ax",@progbits
	.align	128
        .global         _Z21greenChannelInversionPhS_i
        .type           _Z21greenChannelInversionPhS_i,@function
        .size           _Z21greenChannelInversionPhS_i,(.L_x_8 - _Z21greenChannelInversionPhS_i)
        .other          _Z21greenChannelInversionPhS_i,@"STO_CUDA_ENTRY STV_DEFAULT"
_Z21greenChannelInversionPhS_i:
.text._Z21greenChannelInversionPhS_i:
[----:B------:R-:W-:Y:S01]  /*0000*/  LDC R1, c[0x0][0x37c] ;  /* 0x0000df00ff017b82 */ /* 0x000fe20000000800 */
[----:B------:R-:W0:Y:S07]  /*0010*/  S2R R3, SR_TID.X ;  /* 0x0000000000037919 */ /* 0x000e2e0000002100 */
[----:B------:R-:W0:Y:S01]  /*0020*/  S2UR UR6, SR_CTAID.X ;  /* 0x00000000000679c3 */ /* 0x000e220000002500 */
[----:B------:R-:W1:Y:S07]  /*0030*/  LDCU UR4, c[0x0][0x390] ;  /* 0x00007200ff0477ac */ /* 0x000e6e0008000800 */
[----:B------:R-:W0:Y:S01]  /*0040*/  LDC R0, c[0x0][0x360] ;  /* 0x0000d800ff007b82 */ /* 0x000e220000000800 */
[----:B-1----:R-:W-:-:S04]  /*0050*/  UIMAD.WIDE UR4, UR4, 0x55555556, URZ ;  /* 0x55555556040478a5 */ /* 0x002fc8000f8e02ff */
[----:B------:R-:W-:Y:S01]  /*0060*/  ULEA.HI UR5, UR5, UR5, URZ, 0x1 ;  /* 0x0000000505057291 */ /* 0x000fe2000f8f08ff */
[----:B0-----:R-:W-:-:S05]  /*0070*/  IMAD R0, R0, UR6, R3 ;  /* 0x0000000600007c24 */ /* 0x001fca000f8e0203 */
[----:B------:R-:W-:-:S13]  /*0080*/  ISETP.GE.AND P0, PT, R0, UR5, PT ;  /* 0x0000000500007c0c */ /* 0x000fda000bf06270 */
[----:B------:R-:W-:Y:S05]  /*0090*/  @P0 EXIT ;  /* 0x000000000000094d */ /* 0x000fea0003800000 */
[----:B------:R-:W0:Y:S01]  /*00a0*/  LDCU.128 UR8, c[0x0][0x380] ;  /* 0x00007000ff0877ac */ /* 0x000e220008000c00 */
[----:B------:R-:W-:Y:S01]  /*00b0*/  VIADD R0, R0, UR5 ;  /* 0x0000000500007c36 */ /* 0x000fe20008000000 */
[----:B------:R-:W1:Y:S04]  /*00c0*/  LDCU.64 UR6, c[0x0][0x358] ;  /* 0x00006b00ff0677ac */ /* 0x000e680008000a00 */
[----:B------:R-:W-:Y:S02]  /*00d0*/  SHF.R.S32.HI R5, RZ, 0x1f, R0 ;  /* 0x0000001fff057819 */ /* 0x000fe40000011400 */
[----:B0-----:R-:W-:-:S04]  /*00e0*/  IADD3 R2, P0, PT, R0, UR8, RZ ;  /* 0x0000000800027c10 */ /* 0x001fc8000ff1e0ff */
[----:B------:R-:W-:-:S05]  /*00f0*/  IADD3.X R3, PT, PT, R5, UR9, RZ, P0, !PT ;  /* 0x0000000905037c10 */ /* 0x000fca00087fe4ff */
[----:B-1----:R-:W2:Y:S01]  /*0100*/  LDG.E.U8 R2, desc[UR6][R2.64] ;  /* 0x0000000602027981 */ /* 0x002ea2000c1e1100 */
[----:B------:R-:W-:-:S04]  /*0110*/  IADD3 R4, P0, PT, R0, UR10, RZ ;  /* 0x0000000a00047c10 */ /* 0x000fc8000ff1e0ff */
[----:B------:R-:W-:Y:S02]  /*0120*/  IADD3.X R5, PT, PT, R5, UR11, RZ, P0, !PT ;  /* 0x0000000b05057c10 */ /* 0x000fe400087fe4ff */
[----:B--2---:R-:W-:-:S05]  /*0130*/  LOP3.LUT R7, RZ, R2, RZ, 0x33, !PT ;  /* 0x00000002ff077212 */ /* 0x004fca00078e33ff */
[----:B------:R-:W-:Y:S01]  /*0140*/  STG.E.U8 desc[UR6][R4.64], R7 ;  /* 0x0000000704007986 */ /* 0x000fe2000c101106 */
[----:B------:R-:W-:Y:S05]  /*0150*/  EXIT ;  /* 0x000000000000794d */ /* 0x000fea0003800000 */
.L_x_0:
[----:B------:R-:W-:-:S00]  /*0160*/  BRA `(.L_x_0) ;  /* 0xfffffffc00fc7947 */ /* 0x000fc0000383ffff */
[----:B------:R-:W-:-:S00]  /*0170*/  NOP ;  /* 0x0000000000007918 */ /* 0x000fc00000000000 */
        /* <DEDUP_REMOVED lines=8> */
.L_x_8:


//--------------------- .text._Z20blueChannelInversionPhS_i --------------------------
	.section	.text._Z20blueChannelInversionPhS_i,"ax",@progbits
	.align	128
        .global         _Z20blueChannelInversionPhS_i
        .type           _Z20blueChannelInversionPhS_i,@function
        .size           _Z20blueChannelInversionPhS_i,(.L_x_9 - _Z20blueChannelInversionPhS_i)
        .other          _Z20blueChannelInversionPhS_i,@"STO_CUDA_ENTRY STV_DEFAULT"
_Z20blueChannelInversionPhS_i:
.text._Z20blueChannelInversionPhS_i:
        /* <DEDUP_REMOVED lines=10> */
[----:B------:R-:W-:Y:S01]  /*00a0*/  USHF.L.U32 UR4, UR8, 0x1, URZ ;  /* 0x0000000108047899 */ /* 0x000fe200080006ff */
[----:B------:R-:W0:Y:S03]  /*00b0*/  LDCU.128 UR12, c[0x0][0x380] ;  /* 0x00007000ff0c77ac */ /* 0x000e260008000c00 */
[----:B------:R-:W-:Y:S01]  /*00c0*/  UIMAD.WIDE UR4, UR4, 0x55555556, URZ ;  /* 0x55555556040478a5 */ /* 0x000fe2000f8e02ff */
[----:B------:R-:W1:Y:S03]  /*00d0*/  LDCU.64 UR6, c[0x0][0x358] ;  /* 0x00006b00ff0677ac */ /* 0x000e660008000a00 */
[----:B------:R-:W-:-:S06]  /*00e0*/  ULEA.HI UR5, UR5, UR5, URZ, 0x1 ;  /* 0x0000000505057291 */ /* 0x000fcc000f8f08ff */
[----:B------:R-:W-:-:S05]  /*00f0*/  VIADD R0, R0, UR5 ;  /* 0x0000000500007c36 */ /* 0x000fca0008000000 */
[----:B0-----:R-:W-:Y:S02]  /*0100*/  IADD3 R2, P0, PT, R0, UR12, RZ ;  /* 0x0000000c00027c10 */ /* 0x001fe4000ff1e0ff */
[----:B------:R-:W-:-:S04]  /*0110*/  SHF.R.S32.HI R5, RZ, 0x1f, R0 ;  /* 0x0000001fff057819 */ /* 0x000fc80000011400 */
[----:B------:R-:W-:-:S05]  /*0120*/  IADD3.X R3, PT, PT, R5, UR13, RZ, P0, !PT ;  /* 0x0000000d05037c10 */ /* 0x000fca00087fe4ff */
[----:B-1----:R-:W2:Y:S01]  /*0130*/  LDG.E.U8 R2, desc[UR6][R2.64] ;  /* 0x0000000602027981 */ /* 0x002ea2000c1e1100 */
[----:B------:R-:W-:-:S04]  /*0140*/  IADD3 R4, P0, PT, R0, UR14, RZ ;  /* 0x0000000e00047c10 */ /* 0x000fc8000ff1e0ff */
[----:B------:R-:W-:Y:S02]  /*0150*/  IADD3.X R5, PT, PT, R5, UR15, RZ, P0, !PT ;  /* 0x0000000f05057c10 */ /* 0x000fe400087fe4ff */
[----:B--2---:R-:W-:-:S05]  /*0160*/  LOP3.LUT R7, RZ, R2, RZ, 0x33, !PT ;  /* 0x00000002ff077212 */ /* 0x004fca00078e33ff */
[----:B------:R-:W-:Y:S01]  /*0170*/  STG.E.U8 desc[UR6][R4.64], R7 ;  /* 0x0000000704007986 */ /* 0x000fe2000c101106 */
[----:B------:R-:W-:Y:S05]  /*0180*/  EXIT ;  /* 0x000000000000794d */ /* 0x000fea0003800000 */
.L_x_1:
        /* <DEDUP_REMOVED lines=15> */
.L_x_9:


//--------------------- .text._Z16redChannelFilterPhS_i --------------------------
	.section	.text._Z16redChannelFilterPhS_i,"ax",@progbits
	.align	128
        .global         _Z16redChannelFilterPhS_i
        .type           _Z16redChannelFilterPhS_i,@function
        .size           _Z16redChannelFilterPhS_i,(.L_x_10 - _Z16redChannelFilterPhS_i)
        .other          _Z16redChannelFilterPhS_i,@"STO_CUDA_ENTRY STV_DEFAULT"
_Z16redChannelFilterPhS_i:
.text._Z16redChannelFilterPhS_i:
        /* <DEDUP_REMOVED lines=10> */
[----:B------:R-:W-:-:S06]  /*00a0*/  UIADD3 UR5, UPT, UPT, UR5, -0x2, URZ ;  /* 0xfffffffe05057890 */ /* 0x000fcc000fffe0ff */
[----:B------:R-:W-:-:S04]  /*00b0*/  ISETP.GE.AND P0, PT, R0, UR5, PT ;  /* 0x0000000500007c0c */ /* 0x000fc8000bf06270 */
[----:B------:R-:W-:Y:S01]  /*00c0*/  ISETP.LT.OR P0, PT, R0, 0x2, P0 ;  /* 0x000000020000780c */ /* 0x000fe20000701670 */
[----:B------:R-:W0:-:S12]  /*00d0*/  LDCU.64 UR4, c[0x0][0x358] ;  /* 0x00006b00ff0477ac */ /* 0x000e180008000a00 */
[----:B------:R-:W-:Y:S05]  /*00e0*/  @P0 BRA `(.L_x_2) ;  /* 0x00000000007c0947 */ /* 0x000fea0003800000 */
[----:B------:R-:W1:Y:S01]  /*00f0*/  LDCU.128 UR8, c[0x0][0x380] ;  /* 0x00007000ff0877ac */ /* 0x000e620008000c00 */
[C---:B------:R-:W-:Y:S02]  /*0100*/  VIADD R8, R0.reuse, 0xffffffff ;  /* 0xffffffff00087836 */ /* 0x040fe40000000000 */
[----:B------:R-:W-:-:S03]  /*0110*/  VIADD R10, R0, 0xfffffffe ;  /* 0xfffffffe000a7836 */ /* 0x000fc60000000000 */
[----:B-1----:R-:W-:-:S05]  /*0120*/  IADD3 R8, P0, PT, R8, UR8, RZ ;  /* 0x0000000808087c10 */ /* 0x002fca000ff1e0ff */
[----:B------:R-:W-:Y:S01]  /*0130*/  IMAD.X R9, RZ, RZ, UR9, P0 ;  /* 0x00000009ff097e24 */ /* 0x000fe200080e06ff */
[----:B------:R-:W-:-:S04]  /*0140*/  IADD3 R10, P0, PT, R10, UR8, RZ ;  /* 0x000000080a0a7c10 */ /* 0x000fc8000ff1e0ff */
[----:B0-----:R-:W2:Y:S01]  /*0150*/  LDG.E.U8 R12, desc[UR4][R8.64] ;  /* 0x00000004080c7981 */ /* 0x001ea2000c1e1100 */
[----:B------:R-:W-:Y:S01]  /*0160*/  IMAD.X R11, RZ, RZ, UR9, P0 ;  /* 0x00000009ff0b7e24 */ /* 0x000fe200080e06ff */
[----:B------:R-:W-:-:S04]  /*0170*/  IADD3 R6, P0, PT, R0, UR8, RZ ;  /* 0x0000000800067c10 */ /* 0x000fc8000ff1e0ff */
[----:B------:R-:W3:Y:S01]  /*0180*/  LDG.E.U8 R10, desc[UR4][R10.64] ;  /* 0x000000040a0a7981 */ /* 0x000ee2000c1e1100 */
[----:B------:R-:W-:-:S05]  /*0190*/  IMAD.X R7, RZ, RZ, UR9, P0 ;  /* 0x00000009ff077e24 */ /* 0x000fca00080e06ff */
[----:B------:R-:W4:Y:S04]  /*01a0*/  LDG.E.U8 R13, desc[UR4][R6.64] ;  /* 0x00000004060d7981 */ /* 0x000f28000c1e1100 */
[----:B------:R-:W5:Y:S04]  /*01b0*/  LDG.E.U8 R14, desc[UR4][R6.64+0x1] ;  /* 0x00000104060e7981 */ /* 0x000f68000c1e1100 */
[----:B------:R-:W5:Y:S01]  /*01c0*/  LDG.E.U8 R15, desc[UR4][R6.64+0x2] ;  /* 0x00000204060f7981 */ /* 0x000f62000c1e1100 */
[----:B------:R-:W-:Y:S01]  /*01d0*/  UMOV UR6, 0x9999999a ;  /* 0x9999999a00067882 */ /* 0x000fe20000000000 */
[----:B------:R-:W-:Y:S01]  /*01e0*/  UMOV UR7, 0x3fb99999 ;  /* 0x3fb9999900077882 */ /* 0x000fe20000000000 */
[----:B--2---:R-:W0:Y:S08]  /*01f0*/  I2F.F64.U16 R4, R12 ;  /* 0x0000000c00047312 */ /* 0x004e300000101800 */
[----:B---3--:R-:W1:Y:S01]  /*0200*/  I2F.F64.U16 R2, R10 ;  /* 0x0000000a00027312 */ /* 0x008e620000101800 */
[----:B0-----:R-:W-:-:S07]  /*0210*/  DMUL R4, R4, 0.25 ;  /* 0x3fd0000004047828 */ /* 0x001fce0000000000 */
[----:B----4-:R-:W0:Y:S01]  /*0220*/  I2F.F64.U16 R8, R13 ;  /* 0x0000000d00087312 */ /* 0x010e220000101800 */
[----:B-1----:R-:W-:-:S07]  /*0230*/  DFMA R2, R2, UR6, R4 ;  /* 0x0000000602027c2b */ /* 0x002fce0008000004 */
[----:B-----5:R-:W1:Y:S01]  /*0240*/  I2F.F64.U16 R4, R14 ;  /* 0x0000000e00047312 */ /* 0x020e620000101800 */
[----:B0-----:R-:W-:-:S07]  /*0250*/  DFMA R2, R8, 0.5, R2 ;  /* 0x3fe000000802782b */ /* 0x001fce0000000002 */
[----:B------:R-:W0:Y:S01]  /*0260*/  I2F.F64.U16 R8, R15 ;  /* 0x0000000f00087312 */ /* 0x000e220000101800 */
[----:B-1----:R-:W-:Y:S01]  /*0270*/  DFMA R2, R4, 0.25, R2 ;  /* 0x3fd000000402782b */ /* 0x002fe20000000002 */
[----:B------:R-:W-:-:S05]  /*0280*/  IADD3 R4, P0, PT, R0, UR10, RZ ;  /* 0x0000000a00047c10 */ /* 0x000fca000ff1e0ff */
[----:B------:R-:W-:Y:S02]  /*0290*/  IMAD.X R5, RZ, RZ, UR11, P0 ;  /* 0x0000000bff057e24 */ /* 0x000fe400080e06ff */
[----:B0-----:R-:W-:-:S10]  /*02a0*/  DFMA R2, R8, UR6, R2 ;  /* 0x0000000608027c2b */ /* 0x001fd40008000002 */
[----:B------:R-:W0:Y:S02]  /*02b0*/  F2I.U32.F64.TRUNC R3, R2 ;  /* 0x0000000200037311 */ /* 0x000e24000030d000 */
[----:B0-----:R-:W-:Y:S01]  /*02c0*/  STG.E.U8 desc[UR4][R4.64], R3 ;  /* 0x0000000304007986 */ /* 0x001fe2000c101104 */
[----:B------:R-:W-:Y:S05]  /*02d0*/  EXIT ;  /* 0x000000000000794d */ /* 0x000fea0003800000 */
.L_x_2:
[----:B------:R-:W1:Y:S01]  /*02e0*/  LDCU.128 UR8, c[0x0][0x380] ;  /* 0x00007000ff0877ac */ /* 0x000e620008000c00 */
[----:B------:R-:W-:Y:S02]  /*02f0*/  SHF.R.S32.HI R5, RZ, 0x1f, R0 ;  /* 0x0000001fff057819 */ /* 0x000fe40000011400 */
[----:B-1----:R-:W-:-:S04]  /*0300*/  IADD3 R2, P0, PT, R0, UR8, RZ ;  /* 0x0000000800027c10 */ /* 0x002fc8000ff1e0ff */
[----:B------:R-:W-:-:S06]  /*0310*/  IADD3.X R3, PT, PT, R5, UR9, RZ, P0, !PT ;  /* 0x0000000905037c10 */ /* 0x000fcc00087fe4ff */
[----:B0-----:R-:W2:Y:S01]  /*0320*/  LDG.E.U8 R3, desc[UR4][R2.64] ;  /* 0x0000000402037981 */ /* 0x001ea2000c1e1100 */
[----:B------:R-:W-:-:S04]  /*0330*/  IADD3 R4, P0, PT, R0, UR10, RZ ;  /* 0x0000000a00047c10 */ /* 0x000fc8000ff1e0ff */
[----:B------:R-:W-:-:S05]  /*0340*/  IADD3.X R5, PT, PT, R5, UR11, RZ, P0, !PT ;  /* 0x0000000b05057c10 */ /* 0x000fca00087fe4ff */
[----:B--2---:R-:W-:Y:S01]  /*0350*/  STG.E.U8 desc[UR4][R4.64], R3 ;  /* 0x0000000304007986 */ /* 0x004fe2000c101104 */
[----:B------:R-:W-:Y:S05]  /*0360*/  EXIT ;  /* 0x000000000000794d */ /* 0x000fea0003800000 */
.L_x_3:
        /* <DEDUP_REMOVED lines=9> */
.L_x_10:


//--------------------- .text._Z33REDfilterGPU_WithThreadDivergencePhS_i --------------------------
	.section	.text._Z33REDfilterGPU_WithThreadDivergencePhS_i,"ax",@progbits
	.align	128
        .global         _Z33REDfilterGPU_WithThreadDivergencePhS_i
        .type           _Z33REDfilterGPU_WithThreadDivergencePhS_i,@function
        .size           _Z33REDfilterGPU_WithThreadDivergencePhS_i,(.L_x_11 - _Z33REDfilterGPU_WithThreadDivergencePhS_i)
        .other          _Z33REDfilterGPU_WithThreadDivergencePhS_i,@"STO_CUDA_ENTRY STV_DEFAULT"
_Z33REDfilterGPU_WithThreadDivergencePhS_i:
.text._Z33REDfilterGPU_WithThreadDivergencePhS_i:
[----:B------:R-:W-:Y:S01]  /*0000*/  LDC R1, c[0x0][0x37c] ;  /* 0x0000df00ff017b82 */ /* 0x000fe20000000800 */
[----:B------:R-:W0:Y:S07]  /*0010*/  S2R R3, SR_TID.X ;  /* 0x0000000000037919 */ /* 0x000e2e0000002100 */
[----:B------:R-:W0:Y:S01]  /*0020*/  S2UR UR4, SR_CTAID.X ;  /* 0x00000000000479c3 */ /* 0x000e220000002500 */
[----:B------:R-:W1:Y:S07]  /*0030*/  LDCU UR5, c[0x0][0x390] ;  /* 0x00007200ff0577ac */ /* 0x000e6e0008000800 */
[----:B------:R-:W0:Y:S02]  /*0040*/  LDC R0, c[0x0][0x360] ;  /* 0x0000d800ff007b82 */ /* 0x000e240000000800 */
[----:B0-----:R-:W-:-:S05]  /*0050*/  IMAD R0, R0, UR4, R3 ;  /* 0x0000000400007c24 */ /* 0x001fca000f8e0203 */
[----:B-1----:R-:W-:-:S13]  /*0060*/  ISETP.GE.AND P0, PT, R0, UR5, PT ;  /* 0x0000000500007c0c */ /* 0x002fda000bf06270 */
[----:B------:R-:W-:Y:S05]  /*0070*/  @P0 EXIT ;  /* 0x000000000000094d */ /* 0x000fea0003800000 */
[----:B------:R-:W-:Y:S01]  /*0080*/  IMAD.MOV.U32 R3, RZ, RZ, -0x55555555 ;  /* 0xaaaaaaabff037424 */ /* 0x000fe200078e00ff */
[----:B------:R-:W0:Y:S03]  /*0090*/  LDCU.64 UR4, c[0x0][0x358] ;  /* 0x00006b00ff0477ac */ /* 0x000e260008000a00 */
[----:B------:R-:W-:-:S05]  /*00a0*/  IMAD R2, R0, R3, 0x2aaaaaaa ;  /* 0x2aaaaaaa00027424 */ /* 0x000fca00078e0203 */
[----:B------:R-:W-:-:S13]  /*00b0*/  ISETP.GE.U32.AND P0, PT, R2, 0x55555555, PT ;  /* 0x555555550200780c */ /* 0x000fda0003f06070 */
[----:B0-----:R-:W-:Y:S05]  /*00c0*/  @!P0 BRA `(.L_x_4) ;  /* 0x0000000000288947 */ /* 0x001fea0003800000 */
[----:B------:R-:W0:Y:S01]  /*00d0*/  LDCU.128 UR8, c[0x0][0x380] ;  /* 0x00007000ff0877ac */ /* 0x000e220008000c00 */
[----:B------:R-:W-:Y:S02]  /*00e0*/  SHF.R.S32.HI R5, RZ, 0x1f, R0 ;  /* 0x0000001fff057819 */ /* 0x000fe40000011400 */
[----:B0-----:R-:W-:-:S04]  /*00f0*/  IADD3 R2, P0, PT, R0, UR8, RZ ;  /* 0x0000000800027c10 */ /* 0x001fc8000ff1e0ff */
[----:B------:R-:W-:-:S05]  /*0100*/  IADD3.X R3, PT, PT, R5, UR9, RZ, P0, !PT ;  /* 0x0000000905037c10 */ /* 0x000fca00087fe4ff */
[----:B------:R-:W2:Y:S01]  /*0110*/  LDG.E.U8 R2, desc[UR4][R2.64] ;  /* 0x0000000402027981 */ /* 0x000ea2000c1e1100 */
[----:B------:R-:W-:-:S04]  /*0120*/  IADD3 R4, P0, PT, R0, UR10, RZ ;  /* 0x0000000a00047c10 */ /* 0x000fc8000ff1e0ff */
[----:B------:R-:W-:Y:S02]  /*0130*/  IADD3.X R5, PT, PT, R5, UR11, RZ, P0, !PT ;  /* 0x0000000b05057c10 */ /* 0x000fe400087fe4ff */
[----:B--2---:R-:W-:-:S05]  /*0140*/  LOP3.LUT R7, RZ, R2, RZ, 0x33, !PT ;  /* 0x00000002ff077212 */ /* 0x004fca00078e33ff */
[----:B------:R-:W-:Y:S01]  /*0150*/  STG.E.U8 desc[UR4][R4.64], R7 ;  /* 0x0000000704007986 */ /* 0x000fe2000c101104 */
[----:B------:R-:W-:Y:S05]  /*0160*/  EXIT ;  /* 0x000000000000794d */ /* 0x000fea0003800000 */
.L_x_4:
[----:B------:R-:W0:Y:S01]  /*0170*/  LDCU.128 UR8, c[0x0][0x380] ;  /* 0x00007000ff0877ac */ /* 0x000e220008000c00 */
[----:B------:R-:W-:Y:S02]  /*0180*/  SHF.R.S32.HI R13, RZ, 0x1f, R0 ;  /* 0x0000001fff0d7819 */ /* 0x000fe40000011400 */
[----:B0-----:R-:W-:-:S04]  /*0190*/  IADD3 R8, P0, PT, R0, UR8, RZ ;  /* 0x0000000800087c10 */ /* 0x001fc8000ff1e0ff */
[----:B------:R-:W-:-:S05]  /*01a0*/  IADD3.X R9, PT, PT, R13, UR9, RZ, P0, !PT ;  /* 0x000000090d097c10 */ /* 0x000fca00087fe4ff */
[----:B------:R-:W2:Y:S04]  /*01b0*/  LDG.E.U8 R11, desc[UR4][R8.64+-0x1] ;  /* 0xffffff04080b7981 */ /* 0x000ea8000c1e1100 */
[----:B------:R-:W3:Y:S04]  /*01c0*/  LDG.E.U8 R10, desc[UR4][R8.64+-0x2] ;  /* 0xfffffe04080a7981 */ /* 0x000ee8000c1e1100 */
        /* <DEDUP_REMOVED lines=14> */
[----:B------:R-:W-:-:S04]  /*02b0*/  IADD3 R4, P0, PT, R0, UR10, RZ ;  /* 0x0000000a00047c10 */ /* 0x000fc8000ff1e0ff */
[----:B------:R-:W-:-:S03]  /*02c0*/  IADD3.X R5, PT, PT, R13, UR11, RZ, P0, !PT ;  /* 0x0000000b0d057c10 */ /* 0x000fc600087fe4ff */
[----:B0-----:R-:W-:-:S10]  /*02d0*/  DFMA R2, R6, UR6, R2 ;  /* 0x0000000606027c2b */ /* 0x001fd40008000002 */
[----:B------:R-:W0:Y:S02]  /*02e0*/  F2I.U32.F64.TRUNC R3, R2 ;  /* 0x0000000200037311 */ /* 0x000e24000030d000 */
[----:B0-----:R-:W-:Y:S01]  /*02f0*/  STG.E.U8 desc[UR4][R4.64], R3 ;  /* 0x0000000304007986 */ /* 0x001fe2000c101104 */
[----:B------:R-:W-:Y:S05]  /*0300*/  EXIT ;  /* 0x000000000000794d */ /* 0x000fea0003800000 */
.L_x_5:
        /* <DEDUP_REMOVED lines=15> */
.L_x_11:


//--------------------- .text._Z12inversionGPUPhS_i --------------------------
	.section	.text._Z12inversionGPUPhS_i,"ax",@progbits
	.align	128
        .global         _Z12inversionGPUPhS_i
        .type           _Z12inversionGPUPhS_i,@function
        .size           _Z12inversionGPUPhS_i,(.L_x_12 - _Z12inversionGPUPhS_i)
        .other          _Z12inversionGPUPhS_i,@"STO_CUDA_ENTRY STV_DEFAULT"
_Z12inversionGPUPhS_i:
.text._Z12inversionGPUPhS_i:
        /* <DEDUP_REMOVED lines=8> */
[----:B------:R-:W0:Y:S01]  /*0080*/  LDCU UR4, c[0x0][0x370] ;  /* 0x00006e00ff0477ac */ /* 0x000e220008000800 */
[----:B------:R-:W1:Y:S01]  /*0090*/  LDCU.64 UR6, c[0x0][0x358] ;  /* 0x00006b00ff0677ac */ /* 0x000e620008000a00 */
[----:B------:R-:W2:Y:S01]  /*00a0*/  LDCU.128 UR8, c[0x0][0x380] ;  /* 0x00007000ff0877ac */ /* 0x000ea20008000c00 */
[----:B0-----:R-:W-:-:S07]  /*00b0*/  IMAD R7, R7, UR4, RZ ;  /* 0x0000000407077c24 */ /* 0x001fce000f8e02ff */
.L_x_6:
[----:B0-----:R-:W-:Y:S02]  /*00c0*/  SHF.R.S32.HI R5, RZ, 0x1f, R0 ;  /* 0x0000001fff057819 */ /* 0x001fe40000011400 */
[----:B--2---:R-:W-:-:S04]  /*00d0*/  IADD3 R2, P0, PT, R0, UR8, RZ ;  /* 0x0000000800027c10 */ /* 0x004fc8000ff1e0ff */
[----:B------:R-:W-:-:S05]  /*00e0*/  IADD3.X R3, PT, PT, R5, UR9, RZ, P0, !PT ;  /* 0x0000000905037c10 */ /* 0x000fca00087fe4ff */
[----:B-1----:R-:W2:Y:S01]  /*00f0*/  LDG.E.U8 R2, desc[UR6][R2.64] ;  /* 0x0000000602027981 */ /* 0x002ea2000c1e1100 */
[----:B------:R-:W-:Y:S01]  /*0100*/  IADD3 R4, P0, PT, R0, UR10, RZ ;  /* 0x0000000a00047c10 */ /* 0x000fe2000ff1e0ff */
[----:B------:R-:W-:-:S03]  /*0110*/  IMAD.IADD R0, R7, 0x1, R0 ;  /* 0x0000000107007824 */ /* 0x000fc600078e0200 */
[----:B------:R-:W-:Y:S02]  /*0120*/  IADD3.X R5, PT, PT, R5, UR11, RZ, P0, !PT ;  /* 0x0000000b05057c10 */ /* 0x000fe400087fe4ff */
[----:B------:R-:W-:Y:S02]  /*0130*/  ISETP.GE.AND P0, PT, R0, UR5, PT ;  /* 0x0000000500007c0c */ /* 0x000fe4000bf06270 */
[----:B--2---:R-:W-:-:S05]  /*0140*/  LOP3.LUT R9, RZ, R2, RZ, 0x33, !PT ;  /* 0x00000002ff097212 */ /* 0x004fca00078e33ff */
[----:B------:R0:W-:Y:S06]  /*0150*/  STG.E.U8 desc[UR6][R4.64], R9 ;  /* 0x0000000904007986 */ /* 0x0001ec000c101106 */
[----:B------:R-:W-:Y:S05]  /*0160*/  @!P0 BRA `(.L_x_6) ;  /* 0xfffffffc00d48947 */ /* 0x000fea000383ffff */
[----:B------:R-:W-:Y:S05]  /*0170*/  EXIT ;  /* 0x000000000000794d */ /* 0x000fea0003800000 */
.L_x_7:
        /* <DEDUP_REMOVED lines=16> */
.L_x_12:


//--------------------- .nv.shared.reserved.0     --------------------------
	.section	.nv.shared.reserved.0,"aw",@nobits
	.weak		__nv_reservedSMEM_offset_0_alias
	.size		__nv_reservedSMEM_offset_0_alias, 0, 64
	.other		__nv_reservedSMEM_offset_0_alias,@"STO_CUDA_RESERVED_SHARED STV_DEFAULT"
__nv_reservedSMEM_offset_0_alias:
	.zero		0
	.zero		64


//--------------------- .nv.constant0._Z21greenChannelInversionPhS_i --------------------------
	.section	.nv.constant0._Z21greenChannelInversionPhS_i,"a",@progbits
	.sectionflags	@""
	.align	4
.nv.constant0._Z21greenChannelInversionPhS_i:
	.zero		916


//--------------------- .nv.constant0._Z20blueChannelInversionPhS_i --------------------------
	.section	.nv.constant0._Z20blueChannelInversionPhS_i,"a",@progbits
	.sectionflags	@""
	.align	4
.nv.constant0._Z20blueChannelInversionPhS_i:
	.zero		916


//--------------------- .nv.constant0._Z16redChannelFilterPhS_i --------------------------
	.section	.nv.constant0._Z16redChannelFilterPhS_i,"a",@progbits
	.sectionflags	@""
	.align	4
.nv.constant0._Z16redChannelFilterPhS_i:
	.zero		916


//--------------------- .nv.constant0._Z33REDfilterGPU_WithThreadDivergencePhS_i --------------------------
	.section	.nv.constant0._Z33REDfilterGPU_WithThreadDivergencePhS_i,"a",@progbits
	.sectionflags	@""
	.align	4
.nv.constant0._Z33REDfilterGPU_WithThreadDivergencePhS_i:
	.zero		916


//--------------------- .nv.constant0._Z12inversionGPUPhS_i --------------------------
	.section	.nv.constant0._Z12inversionGPUPhS_i,"a",@progbits
	.sectionflags	@""
	.align	4
.nv.constant0._Z12inversionGPUPhS_i:
	.zero		916


//--------------------- SYMBOLS --------------------------

	.type		.nv.reservedSmem.offset0,@object
	.size		.nv.reservedSmem.offset0,0x4
